//
// Generated by NVIDIA NVVM Compiler
//
// Compiler Build ID: CL-36424714
// Cuda compilation tools, release 13.0, V13.0.88
// Based on NVVM 20.0.0
//

.version 9.0
.target sm_100
.address_size 64


.entry _ZN36_GLOBAL__N__dfd2ae35_4_k_cu_73df77d413warmup_kernelEPKfPfm(
	.param .u64 .ptr .align 1 _ZN36_GLOBAL__N__dfd2ae35_4_k_cu_73df77d413warmup_kernelEPKfPfm_param_0,
	.param .u64 .ptr .align 1 _ZN36_GLOBAL__N__dfd2ae35_4_k_cu_73df77d413warmup_kernelEPKfPfm_param_1,
	.param .u64 _ZN36_GLOBAL__N__dfd2ae35_4_k_cu_73df77d413warmup_kernelEPKfPfm_param_2
)
{
	.reg .pred 	%p<2>;
	.reg .b32 	%r<6>;
	.reg .b32 	%f<2>;
	.reg .b64 	%rd<13>;

	ld.param.u64 	%rd3, [_ZN36_GLOBAL__N__dfd2ae35_4_k_cu_73df77d413warmup_kernelEPKfPfm_param_0];
	ld.param.u64 	%rd4, [_ZN36_GLOBAL__N__dfd2ae35_4_k_cu_73df77d413warmup_kernelEPKfPfm_param_1];
	ld.param.u64 	%rd5, [_ZN36_GLOBAL__N__dfd2ae35_4_k_cu_73df77d413warmup_kernelEPKfPfm_param_2];
	mov.u32 	%r1, %ctaid.y;
	cvt.u64.u32 	%rd1, %r1;
	mov.u32 	%r2, %ctaid.x;
	mov.u32 	%r3, %ntid.x;
	mov.u32 	%r4, %tid.x;
	mad.lo.s32 	%r5, %r2, %r3, %r4;
	cvt.u64.u32 	%rd2, %r5;
	max.u64 	%rd6, %rd1, %rd2;
	setp.ge.u64 	%p1, %rd6, %rd5;
	@%p1 bra 	$L__BB0_2;
	cvta.to.global.u64 	%rd7, %rd3;
	cvta.to.global.u64 	%rd8, %rd4;
	mad.lo.s64 	%rd9, %rd5, %rd1, %rd2;
	shl.b64 	%rd10, %rd9, 2;
	add.s64 	%rd11, %rd7, %rd10;
	ld.global.f32 	%f1, [%rd11];
	add.s64 	%rd12, %rd8, %rd10;
	st.global.f32 	[%rd12], %f1;
$L__BB0_2:
	ret;

}
.entry _ZN36_GLOBAL__N__dfd2ae35_4_k_cu_73df77d422softmax_exp_sum_kernelEPfS0_m(
	.param .u64 .ptr .align 1 _ZN36_GLOBAL__N__dfd2ae35_4_k_cu_73df77d422softmax_exp_sum_kernelEPfS0_m_param_0,
	.param .u64 .ptr .align 1 _ZN36_GLOBAL__N__dfd2ae35_4_k_cu_73df77d422softmax_exp_sum_kernelEPfS0_m_param_1,
	.param .u64 _ZN36_GLOBAL__N__dfd2ae35_4_k_cu_73df77d422softmax_exp_sum_kernelEPfS0_m_param_2
)
{
	.reg .pred 	%p<2>;
	.reg .b32 	%r<8>;
	.reg .b32 	%f<15>;
	.reg .b64 	%rd<14>;

	ld.param.u64 	%rd3, [_ZN36_GLOBAL__N__dfd2ae35_4_k_cu_73df77d422softmax_exp_sum_kernelEPfS0_m_param_0];
	ld.param.u64 	%rd4, [_ZN36_GLOBAL__N__dfd2ae35_4_k_cu_73df77d422softmax_exp_sum_kernelEPfS0_m_param_1];
	ld.param.u64 	%rd5, [_ZN36_GLOBAL__N__dfd2ae35_4_k_cu_73df77d422softmax_exp_sum_kernelEPfS0_m_param_2];
	mov.u32 	%r1, %ctaid.y;
	cvt.u64.u32 	%rd1, %r1;
	mov.u32 	%r2, %ctaid.x;
	mov.u32 	%r3, %ntid.x;
	mov.u32 	%r4, %tid.x;
	mad.lo.s32 	%r5, %r2, %r3, %r4;
	cvt.u64.u32 	%rd2, %r5;
	max.u64 	%rd6, %rd1, %rd2;
	setp.ge.u64 	%p1, %rd6, %rd5;
	@%p1 bra 	$L__BB1_2;
	cvta.to.global.u64 	%rd7, %rd3;
	cvta.to.global.u64 	%rd8, %rd4;
	mad.lo.s64 	%rd9, %rd5, %rd1, %rd2;
	shl.b64 	%rd10, %rd9, 2;
	add.s64 	%rd11, %rd7, %rd10;
	ld.global.f32 	%f1, [%rd11];
	fma.rn.f32 	%f2, %f1, 0f3BBB989D, 0f3F000000;
	cvt.sat.f32.f32 	%f3, %f2;
	mov.f32 	%f4, 0f4B400001;
	mov.f32 	%f5, 0f437C0000;
	fma.rm.f32 	%f6, %f3, %f5, %f4;
	add.f32 	%f7, %f6, 0fCB40007F;
	neg.f32 	%f8, %f7;
	fma.rn.f32 	%f9, %f1, 0f3FB8AA3B, %f8;
	fma.rn.f32 	%f10, %f1, 0f32A57060, %f9;
	mov.b32 	%r6, %f6;
	shl.b32 	%r7, %r6, 23;
	mov.b32 	%f11, %r7;
	ex2.approx.ftz.f32 	%f12, %f10;
	mul.f32 	%f13, %f12, %f11;
	st.global.f32 	[%rd11], %f13;
	shl.b64 	%rd12, %rd1, 2;
	add.s64 	%rd13, %rd8, %rd12;
	atom.global.add.f32 	%f14, [%rd13], %f13;
$L__BB1_2:
	ret;

}
.entry _ZN36_GLOBAL__N__dfd2ae35_4_k_cu_73df77d421softmax_divide_kernelEPfPKfm(
	.param .u64 .ptr .align 1 _ZN36_GLOBAL__N__dfd2ae35_4_k_cu_73df77d421softmax_divide_kernelEPfPKfm_param_0,
	.param .u64 .ptr .align 1 _ZN36_GLOBAL__N__dfd2ae35_4_k_cu_73df77d421softmax_divide_kernelEPfPKfm_param_1,
	.param .u64 _ZN36_GLOBAL__N__dfd2ae35_4_k_cu_73df77d421softmax_divide_kernelEPfPKfm_param_2
)
{
	.reg .pred 	%p<2>;
	.reg .b32 	%r<6>;
	.reg .b32 	%f<4>;
	.reg .b64 	%rd<14>;

	ld.param.u64 	%rd3, [_ZN36_GLOBAL__N__dfd2ae35_4_k_cu_73df77d421softmax_divide_kernelEPfPKfm_param_0];
	ld.param.u64 	%rd4, [_ZN36_GLOBAL__N__dfd2ae35_4_k_cu_73df77d421softmax_divide_kernelEPfPKfm_param_1];
	ld.param.u64 	%rd5, [_ZN36_GLOBAL__N__dfd2ae35_4_k_cu_73df77d421softmax_divide_kernelEPfPKfm_param_2];
	mov.u32 	%r1, %ctaid.y;
	cvt.u64.u32 	%rd1, %r1;
	mov.u32 	%r2, %ctaid.x;
	mov.u32 	%r3, %ntid.x;
	mov.u32 	%r4, %tid.x;
	mad.lo.s32 	%r5, %r2, %r3, %r4;
	cvt.u64.u32 	%rd2, %r5;
	max.u64 	%rd6, %rd1, %rd2;
	setp.ge.u64 	%p1, %rd6, %rd5;
	@%p1 bra 	$L__BB2_2;
	cvta.to.global.u64 	%rd7, %rd3;
	cvta.to.global.u64 	%rd8, %rd4;
	mad.lo.s64 	%rd9, %rd5, %rd1, %rd2;
	shl.b64 	%rd10, %rd9, 2;
	add.s64 	%rd11, %rd7, %rd10;
	ld.global.f32 	%f1, [%rd11];
	shl.b64 	%rd12, %rd1, 2;
	add.s64 	%rd13, %rd8, %rd12;
	ld.global.f32 	%f2, [%rd13];
	div.rn.f32 	%f3, %f1, %f2;
	st.global.f32 	[%rd11], %f3;
$L__BB2_2:
	ret;

}


// ===== COMPILED SASS (sm_100) =====

	.target	sm_100

	.elftype	@"ET_EXEC"


//--------------------- .note.nv.tkinfo           --------------------------
	.section	.note.nv.tkinfo,"",@"SHT_NOTE"
	.sectionflags	@"SHF_NOTE_NV_TKINFO"
	.tkinfo
        /*0018*/ 	.word	0x00000002
        /*0030*/ 	.string	""
        /*0030*/ 	.string	"ptxas"
        /*0030*/ 	.string	"Cuda compilation tools, release 13.0, V13.0.88"
        /*0030*/ 	.string	"Build cuda_13.0.r13.0/compiler.36424714_0"
        /*0030*/ 	.string	"-arch sm_100 -m 64 "



//--------------------- .note.nv.cuinfo           --------------------------
	.section	.note.nv.cuinfo,"",@"SHT_NOTE"
	.sectionflags	@"SHF_NOTE_NV_CUINFO"
        /*0018*/ 	.short	0x0002
        /*001a*/ 	.short	0x0064
        /*001c*/ 	.short	0x0082
	.zero		2


//--------------------- .nv.info                  --------------------------
	.section	.nv.info,"",@"SHT_CUDA_INFO"
	.align	4


	//----- nvinfo : EIATTR_REGCOUNT
	.align		4
        /*0000*/ 	.byte	0x04, 0x2f
        /*0002*/ 	.short	(.L_1 - .L_0)
	.align		4
.L_0:
        /*0004*/ 	.word	index@(_ZN36_GLOBAL__N__dfd2ae35_4_k_cu_73df77d413warmup_kernelEPKfPfm)
        /*0008*/ 	.word	0x00000008


	//----- nvinfo : EIATTR_FRAME_SIZE
	.align		4
.L_1:
        /*000c*/ 	.byte	0x04, 0x11
        /*000e*/ 	.short	(.L_3 - .L_2)
	.align		4
.L_2:
        /*0010*/ 	.word	index@(_ZN36_GLOBAL__N__dfd2ae35_4_k_cu_73df77d413warmup_kernelEPKfPfm)
        /*0014*/ 	.word	0x00000000


	//----- nvinfo : EIATTR_REGCOUNT
	.align		4
.L_3:
        /*0018*/ 	.byte	0x04, 0x2f
        /*001a*/ 	.short	(.L_5 - .L_4)
	.align		4
.L_4:
        /*001c*/ 	.word	index@(_ZN36_GLOBAL__N__dfd2ae35_4_k_cu_73df77d422softmax_exp_sum_kernelEPfS0_m)
        /*0020*/ 	.word	0x0000000e


	//----- nvinfo : EIATTR_FRAME_SIZE
	.align		4
.L_5:
        /*0024*/ 	.byte	0x04, 0x11
        /*0026*/ 	.short	(.L_7 - .L_6)
	.align		4
.L_6:
        /*0028*/ 	.word	index@(_ZN36_GLOBAL__N__dfd2ae35_4_k_cu_73df77d422softmax_exp_sum_kernelEPfS0_m)
        /*002c*/ 	.word	0x00000000


	//----- nvinfo : EIATTR_REGCOUNT
	.align		4
.L_7:
        /*0030*/ 	.byte	0x04, 0x2f
        /*0032*/ 	.short	(.L_9 - .L_8)
	.align		4
.L_8:
        /*0034*/ 	.word	index@(_ZN36_GLOBAL__N__dfd2ae35_4_k_cu_73df77d421softmax_divide_kernelEPfPKfm)
        /*0038*/ 	.word	0x00000011


	//----- nvinfo : EIATTR_FRAME_SIZE
	.align		4
.L_9:
        /*003c*/ 	.byte	0x04, 0x11
        /*003e*/ 	.short	(.L_11 - .L_10)
	.align		4
.L_10:
        /*0040*/ 	.word	index@($__internal_0_$__cuda_sm3x_div_rn_noftz_f32_slowpath)
        /*0044*/ 	.word	0x00000000


	//----- nvinfo : EIATTR_FRAME_SIZE
	.align		4
.L_11:
        /*0048*/ 	.byte	0x04, 0x11
        /*004a*/ 	.short	(.L_13 - .L_12)
	.align		4
.L_12:
        /*004c*/ 	.word	index@(_ZN36_GLOBAL__N__dfd2ae35_4_k_cu_73df77d421softmax_divide_kernelEPfPKfm)
        /*0050*/ 	.word	0x00000000


	//----- nvinfo : EIATTR_MIN_STACK_SIZE
	.align		4
.L_13:
        /*0054*/ 	.byte	0x04, 0x12
        /*0056*/ 	.short	(.L_15 - .L_14)
	.align		4
.L_14:
        /*0058*/ 	.word	index@(_ZN36_GLOBAL__N__dfd2ae35_4_k_cu_73df77d421softmax_divide_kernelEPfPKfm)
        /*005c*/ 	.word	0x00000000


	//----- nvinfo : EIATTR_MIN_STACK_SIZE
	.align		4
.L_15:
        /*0060*/ 	.byte	0x04, 0x12
        /*0062*/ 	.short	(.L_17 - .L_16)
	.align		4
.L_16:
        /*0064*/ 	.word	index@(_ZN36_GLOBAL__N__dfd2ae35_4_k_cu_73df77d422softmax_exp_sum_kernelEPfS0_m)
        /*0068*/ 	.word	0x00000000


	//----- nvinfo : EIATTR_MIN_STACK_SIZE
	.align		4
.L_17:
        /*006c*/ 	.byte	0x04, 0x12
        /*006e*/ 	.short	(.L_19 - .L_18)
	.align		4
.L_18:
        /*0070*/ 	.word	index@(_ZN36_GLOBAL__N__dfd2ae35_4_k_cu_73df77d413warmup_kernelEPKfPfm)
        /*0074*/ 	.word	0x00000000
.L_19:


//--------------------- .nv.compat                --------------------------
	.section	.nv.compat,"",@"SHT_CUDA_COMPAT_INFO"
	.align	4
        /*0000*/ 	.byte	0x02, 0x09, 0x00, 0x00, 0x02, 0x02, 0x01, 0x00, 0x02, 0x05, 0x05, 0x00, 0x03, 0x07, 0x01, 0x01
        /*0010*/ 	.byte	0x02, 0x03, 0x00, 0x00, 0x02, 0x06, 0x01, 0x00, 0x04, 0x0b, 0x08, 0x00, 0x01, 0x00, 0x00, 0x00
        /*0020*/ 	.byte	0x00, 0x00, 0x00, 0x00


//--------------------- .nv.info._ZN36_GLOBAL__N__dfd2ae35_4_k_cu_73df77d421softmax_divide_kernelEPfPKfm --------------------------
	.section	.nv.info._ZN36_GLOBAL__N__dfd2ae35_4_k_cu_73df77d421softmax_divide_kernelEPfPKfm,"",@"SHT_CUDA_INFO"
	.sectionflags	@""
	.align	4


	//----- nvinfo : EIATTR_CUDA_API_VERSION
	.align		4
        /*0000*/ 	.byte	0x04, 0x37
        /*0002*/ 	.short	(.L_21 - .L_20)
.L_20:
        /*0004*/ 	.word	0x00000082


	//----- nvinfo : EIATTR_KPARAM_INFO
	.align		4
.L_21:
        /*0008*/ 	.byte	0x04, 0x17
        /*000a*/ 	.short	(.L_23 - .L_22)
.L_22:
        /*000c*/ 	.word	0x00000000
        /*0010*/ 	.short	0x0002
        /*0012*/ 	.short	0x0010
        /*0014*/ 	.byte	0x00, 0xf0, 0x21, 0x00


	//----- nvinfo : EIATTR_KPARAM_INFO
	.align		4
.L_23:
        /*0018*/ 	.byte	0x04, 0x17
        /*001a*/ 	.short	(.L_25 - .L_24)
.L_24:
        /*001c*/ 	.word	0x00000000
        /*0020*/ 	.short	0x0001
        /*0022*/ 	.short	0x0008
        /*0024*/ 	.byte	0x00, 0xf5, 0x21, 0x00


	//----- nvinfo : EIATTR_KPARAM_INFO
	.align		4
.L_25:
        /*0028*/ 	.byte	0x04, 0x17
        /*002a*/ 	.short	(.L_27 - .L_26)
.L_26:
        /*002c*/ 	.word	0x00000000
        /*0030*/ 	.short	0x0000
        /*0032*/ 	.short	0x0000
        /*0034*/ 	.byte	0x00, 0xf5, 0x21, 0x00


	//----- nvinfo : EIATTR_SPARSE_MMA_MASK
	.align		4
.L_27:
        /*0038*/ 	.byte	0x03, 0x50
        /*003a*/ 	.short	0x0000


	//----- nvinfo : EIATTR_MAXREG_COUNT
	.align		4
        /*003c*/ 	.byte	0x03, 0x1b
        /*003e*/ 	.short	0x00ff


	//----- nvinfo : EIATTR_MERCURY_ISA_VERSION
	.align		4
        /*0040*/ 	.byte	0x03, 0x5f
        /*0042*/ 	.short	0x0101


	//----- nvinfo : EIATTR_VRC_CTA_INIT_COUNT
	.align		4
        /*0044*/ 	.byte	0x02, 0x4a
	.zero		1
	.zero		1


	//----- nvinfo : EIATTR_EXIT_INSTR_OFFSETS
	.align		4
        /*0048*/ 	.byte	0x04, 0x1c
        /*004a*/ 	.short	(.L_29 - .L_28)


	//   ....[0]....
.L_28:
        /*004c*/ 	.word	0x000000c0


	//   ....[1]....
        /*0050*/ 	.word	0x00000270


	//----- nvinfo : EIATTR_CRS_STACK_SIZE
	.align		4
.L_29:
        /*0054*/ 	.byte	0x04, 0x1e
        /*0056*/ 	.short	(.L_31 - .L_30)
.L_30:
        /*0058*/ 	.word	0x00000000


	//----- nvinfo : EIATTR_CBANK_PARAM_SIZE
	.align		4
.L_31:
        /*005c*/ 	.byte	0x03, 0x19
        /*005e*/ 	.short	0x0018


	//----- nvinfo : EIATTR_PARAM_CBANK
	.align		4
        /*0060*/ 	.byte	0x04, 0x0a
        /*0062*/ 	.short	(.L_33 - .L_32)
	.align		4
.L_32:
        /*0064*/ 	.word	index@(.nv.constant0._ZN36_GLOBAL__N__dfd2ae35_4_k_cu_73df77d421softmax_divide_kernelEPfPKfm)
        /*0068*/ 	.short	0x0380
        /*006a*/ 	.short	0x0018


	//----- nvinfo : EIATTR_SW_WAR
	.align		4
.L_33:
        /*006c*/ 	.byte	0x04, 0x36
        /*006e*/ 	.short	(.L_35 - .L_34)
.L_34:
        /*0070*/ 	.word	0x00000008
.L_35:


//--------------------- .nv.info._ZN36_GLOBAL__N__dfd2ae35_4_k_cu_73df77d422softmax_exp_sum_kernelEPfS0_m --------------------------
	.section	.nv.info._ZN36_GLOBAL__N__dfd2ae35_4_k_cu_73df77d422softmax_exp_sum_kernelEPfS0_m,"",@"SHT_CUDA_INFO"
	.sectionflags	@""
	.align	4


	//----- nvinfo : EIATTR_CUDA_API_VERSION
	.align		4
        /*0000*/ 	.byte	0x04, 0x37
        /*0002*/ 	.short	(.L_37 - .L_36)
.L_36:
        /*0004*/ 	.word	0x00000082


	//----- nvinfo : EIATTR_KPARAM_INFO
	.align		4
.L_37:
        /*0008*/ 	.byte	0x04, 0x17
        /*000a*/ 	.short	(.L_39 - .L_38)
.L_38:
        /*000c*/ 	.word	0x00000000
        /*0010*/ 	.short	0x0002
        /*0012*/ 	.short	0x0010
        /*0014*/ 	.byte	0x00, 0xf0, 0x21, 0x00


	//----- nvinfo : EIATTR_KPARAM_INFO
	.align		4
.L_39:
        /*0018*/ 	.byte	0x04, 0x17
        /*001a*/ 	.short	(.L_41 - .L_40)
.L_40:
        /*001c*/ 	.word	0x00000000
        /*0020*/ 	.short	0x0001
        /*0022*/ 	.short	0x0008
        /*0024*/ 	.byte	0x00, 0xf5, 0x21, 0x00


	//----- nvinfo : EIATTR_KPARAM_INFO
	.align		4
.L_41:
        /*0028*/ 	.byte	0x04, 0x17
        /*002a*/ 	.short	(.L_43 - .L_42)
.L_42:
        /*002c*/ 	.word	0x00000000
        /*0030*/ 	.short	0x0000
        /*0032*/ 	.short	0x0000
        /*0034*/ 	.byte	0x00, 0xf5, 0x21, 0x00


	//----- nvinfo : EIATTR_SPARSE_MMA_MASK
	.align		4
.L_43:
        /*0038*/ 	.byte	0x03, 0x50
        /*003a*/ 	.short	0x0000


	//----- nvinfo : EIATTR_MAXREG_COUNT
	.align		4
        /*003c*/ 	.byte	0x03, 0x1b
        /*003e*/ 	.short	0x00ff


	//----- nvinfo : EIATTR_MERCURY_ISA_VERSION
	.align		4
        /*0040*/ 	.byte	0x03, 0x5f
        /*0042*/ 	.short	0x0101


	//----- nvinfo : EIATTR_VRC_CTA_INIT_COUNT
	.align		4
        /*0044*/ 	.byte	0x02, 0x4a
	.zero		1
	.zero		1


	//----- nvinfo : EIATTR_EXIT_INSTR_OFFSETS
	.align		4
        /*0048*/ 	.byte	0x04, 0x1c
        /*004a*/ 	.short	(.L_45 - .L_44)


	//   ....[0]....
.L_44:
        /*004c*/ 	.word	0x000000c0


	//   ....[1]....
        /*0050*/ 	.word	0x00000240


	//----- nvinfo : EIATTR_CBANK_PARAM_SIZE
	.align		4
.L_45:
        /*0054*/ 	.byte	0x03, 0x19
        /*0056*/ 	.short	0x0018


	//----- nvinfo : EIATTR_PARAM_CBANK
	.align		4
        /*0058*/ 	.byte	0x04, 0x0a
        /*005a*/ 	.short	(.L_47 - .L_46)
	.align		4
.L_46:
        /*005c*/ 	.word	index@(.nv.constant0._ZN36_GLOBAL__N__dfd2ae35_4_k_cu_73df77d422softmax_exp_sum_kernelEPfS0_m)
        /*0060*/ 	.short	0x0380
        /*0062*/ 	.short	0x0018


	//----- nvinfo : EIATTR_SW_WAR
	.align		4
.L_47:
        /*0064*/ 	.byte	0x04, 0x36
        /*0066*/ 	.short	(.L_49 - .L_48)
.L_48:
        /*0068*/ 	.word	0x00000008
.L_49:


//--------------------- .nv.info._ZN36_GLOBAL__N__dfd2ae35_4_k_cu_73df77d413warmup_kernelEPKfPfm --------------------------
	.section	.nv.info._ZN36_GLOBAL__N__dfd2ae35_4_k_cu_73df77d413warmup_kernelEPKfPfm,"",@"SHT_CUDA_INFO"
	.sectionflags	@""
	.align	4


	//----- nvinfo : EIATTR_CUDA_API_VERSION
	.align		4
        /*0000*/ 	.byte	0x04, 0x37
        /*0002*/ 	.short	(.L_51 - .L_50)
.L_50:
        /*0004*/ 	.word	0x00000082


	//----- nvinfo : EIATTR_KPARAM_INFO
	.align		4
.L_51:
        /*0008*/ 	.byte	0x04, 0x17
        /*000a*/ 	.short	(.L_53 - .L_52)
.L_52:
        /*000c*/ 	.word	0x00000000
        /*0010*/ 	.short	0x0002
        /*0012*/ 	.short	0x0010
        /*0014*/ 	.byte	0x00, 0xf0, 0x21, 0x00


	//----- nvinfo : EIATTR_KPARAM_INFO
	.align		4
.L_53:
        /*0018*/ 	.byte	0x04, 0x17
        /*001a*/ 	.short	(.L_55 - .L_54)
.L_54:
        /*001c*/ 	.word	0x00000000
        /*0020*/ 	.short	0x0001
        /*0022*/ 	.short	0x0008
        /*0024*/ 	.byte	0x00, 0xf5, 0x21, 0x00


	//----- nvinfo : EIATTR_KPARAM_INFO
	.align		4
.L_55:
        /*0028*/ 	.byte	0x04, 0x17
        /*002a*/ 	.short	(.L_57 - .L_56)
.L_56:
        /*002c*/ 	.word	0x00000000
        /*0030*/ 	.short	0x0000
        /*0032*/ 	.short	0x0000
        /*0034*/ 	.byte	0x00, 0xf5, 0x21, 0x00


	//----- nvinfo : EIATTR_SPARSE_MMA_MASK
	.align		4
.L_57:
        /*0038*/ 	.byte	0x03, 0x50
        /*003a*/ 	.short	0x0000


	//----- nvinfo : EIATTR_MAXREG_COUNT
	.align		4
        /*003c*/ 	.byte	0x03, 0x1b
        /*003e*/ 	.short	0x00ff


	//----- nvinfo : EIATTR_MERCURY_ISA_VERSION
	.align		4
        /*0040*/ 	.byte	0x03, 0x5f
        /*0042*/ 	.short	0x0101


	//----- nvinfo : EIATTR_VRC_CTA_INIT_COUNT
	.align		4
        /*0044*/ 	.byte	0x02, 0x4a
	.zero		1
	.zero		1


	//----- nvinfo : EIATTR_EXIT_INSTR_OFFSETS
	.align		4
        /*0048*/ 	.byte	0x04, 0x1c
        /*004a*/ 	.short	(.L_59 - .L_58)


	//   ....[0]....
.L_58:
        /*004c*/ 	.word	0x000000c0


	//   ....[1]....
        /*0050*/ 	.word	0x000001a0


	//----- nvinfo : EIATTR_CBANK_PARAM_SIZE
	.align		4
.L_59:
        /*0054*/ 	.byte	0x03, 0x19
        /*0056*/ 	.short	0x0018


	//----- nvinfo : EIATTR_PARAM_CBANK
	.align		4
        /*0058*/ 	.byte	0x04, 0x0a
        /*005a*/ 	.short	(.L_61 - .L_60)
	.align		4
.L_60:
        /*005c*/ 	.word	index@(.nv.constant0._ZN36_GLOBAL__N__dfd2ae35_4_k_cu_73df77d413warmup_kernelEPKfPfm)
        /*0060*/ 	.short	0x0380
        /*0062*/ 	.short	0x0018


	//----- nvinfo : EIATTR_SW_WAR
	.align		4
.L_61:
        /*0064*/ 	.byte	0x04, 0x36
        /*0066*/ 	.short	(.L_63 - .L_62)
.L_62:
        /*0068*/ 	.word	0x00000008
.L_63:


//--------------------- .nv.callgraph             --------------------------
	.section	.nv.callgraph,"",@"SHT_CUDA_CALLGRAPH"
	.align	4
	.sectionentsize	8
	.align		4
        /*0000*/ 	.word	0x00000000
	.align		4
        /*0004*/ 	.word	0xffffffff
	.align		4
        /*0008*/ 	.word	0x00000000
	.align		4
        /*000c*/ 	.word	0xfffffffe
	.align		4
        /*0010*/ 	.word	0x00000000
	.align		4
        /*0014*/ 	.word	0xfffffffd
	.align		4
        /*0018*/ 	.word	0x00000000
	.align		4
        /*001c*/ 	.word	0xfffffffc


//--------------------- .text._ZN36_GLOBAL__N__dfd2ae35_4_k_cu_73df77d421softmax_divide_kernelEPfPKfm --------------------------
	.section	.text._ZN36_GLOBAL__N__dfd2ae35_4_k_cu_73df77d421softmax_divide_kernelEPfPKfm,"ax",@progbits
	.align	128
.text._ZN36_GLOBAL__N__dfd2ae35_4_k_cu_73df77d421softmax_divide_kernelEPfPKfm:
        .type           _ZN36_GLOBAL__N__dfd2ae35_4_k_cu_73df77d421softmax_divide_kernelEPfPKfm,@function
        .size           _ZN36_GLOBAL__N__dfd2ae35_4_k_cu_73df77d421softmax_divide_kernelEPfPKfm,(.L_x_16 - _ZN36_GLOBAL__N__dfd2ae35_4_k_cu_73df77d421softmax_divide_kernelEPfPKfm)
        .other          _ZN36_GLOBAL__N__dfd2ae35_4_k_cu_73df77d421softmax_divide_kernelEPfPKfm,@"STO_CUDA_ENTRY STV_DEFAULT"
_ZN36_GLOBAL__N__dfd2ae35_4_k_cu_73df77d421softmax_divide_kernelEPfPKfm:
[----:B------:R-:W-:Y:S01]  /*0000*/  LDC R1, c[0x0][0x37c] ;  /* 0x0000df00ff017b82 */ /* 0x000fe20000000800 */
[----:B------:R-:W0:Y:S07]  /*0010*/  S2R R3, SR_TID.X ;  /* 0x0000000000037919 */ /* 0x000e2e0000002100 */
[----:B------:R-:W0:Y:S01]  /*0020*/  S2UR UR4, SR_CTAID.X ;  /* 0x00000000000479c3 */ /* 0x000e220000002500 */
[----:B------:R-:W1:Y:S01]  /*0030*/  LDCU.64 UR6, c[0x0][0x390] ;  /* 0x00007200ff0677ac */ /* 0x000e620008000a00 */
[----:B------:R-:W2:Y:S06]  /*0040*/  S2R R5, SR_CTAID.Y ;  /* 0x0000000000057919 */ /* 0x000eac0000002600 */
[----:B------:R-:W0:Y:S02]  /*0050*/  LDC R2, c[0x0][0x360] ;  /* 0x0000d800ff027b82 */ /* 0x000e240000000800 */
[----:B0-----:R-:W-:-:S05]  /*0060*/  IMAD R2, R2, UR4, R3 ;  /* 0x0000000402027c24 */ /* 0x001fca000f8e0203 */
[----:B--2---:R-:W-:-:S04]  /*0070*/  ISETP.GT.U32.AND P0, PT, R5, R2, PT ;  /* 0x000000020500720c */ /* 0x004fc80003f04070 */
[----:B------:R-:W-:-:S04]  /*0080*/  ISETP.GT.U32.AND.EX P0, PT, RZ, RZ, PT, P0 ;  /* 0x000000ffff00720c */ /* 0x000fc80003f04100 */
[----:B------:R-:W-:-:S04]  /*0090*/  SEL R0, R5, R2, P0 ;  /* 0x0000000205007207 */ /* 0x000fc80000000000 */
[----:B-1----:R-:W-:-:S04]  /*00a0*/  ISETP.GE.U32.AND P0, PT, R0, UR6, PT ;  /* 0x0000000600007c0c */ /* 0x002fc8000bf06070 */
[----:B------:R-:W-:-:S13]  /*00b0*/  ISETP.GE.U32.AND.EX P0, PT, RZ, UR7, PT, P0 ;  /* 0x00000007ff007c0c */ /* 0x000fda000bf06100 */
[----:B------:R-:W-:Y:S05]  /*00c0*/  @P0 EXIT ;  /* 0x000000000000094d */ /* 0x000fea0003800000 */
[----:B------:R-:W0:Y:S01]  /*00d0*/  LDC.64 R6, c[0x0][0x388] ;  /* 0x0000e200ff067b82 */ /* 0x000e220000000a00 */
[----:B------:R-:W1:Y:S07]  /*00e0*/  LDCU.64 UR4, c[0x0][0x358] ;  /* 0x00006b00ff0477ac */ /* 0x000e6e0008000a00 */
[----:B------:R-:W2:Y:S01]  /*00f0*/  LDC.64 R8, c[0x0][0x380] ;  /* 0x0000e000ff087b82 */ /* 0x000ea20000000a00 */
[----:B------:R-:W-:Y:S01]  /*0100*/  IMAD.MOV.U32 R3, RZ, RZ, RZ ;  /* 0x000000ffff037224 */ /* 0x000fe200078e00ff */
[----:B0-----:R-:W-:-:S04]  /*0110*/  LEA R6, P0, R5, R6, 0x2 ;  /* 0x0000000605067211 */ /* 0x001fc800078010ff */
[C---:B------:R-:W-:Y:S01]  /*0120*/  LEA.HI.X R7, R5.reuse, R7, RZ, 0x2, P0 ;  /* 0x0000000705077211 */ /* 0x040fe200000f14ff */
[----:B------:R-:W-:-:S05]  /*0130*/  IMAD.WIDE.U32 R2, R5, UR6, R2 ;  /* 0x0000000605027c25 */ /* 0x000fca000f8e0002 */
[----:B-1----:R-:W3:Y:S01]  /*0140*/  LDG.E R7, desc[UR4][R6.64] ;  /* 0x0000000406077981 */ /* 0x002ee2000c1e1900 */
[----:B------:R-:W-:Y:S01]  /*0150*/  IMAD R5, R5, UR7, R3 ;  /* 0x0000000705057c24 */ /* 0x000fe2000f8e0203 */
[----:B--2---:R-:W-:-:S04]  /*0160*/  LEA R4, P0, R2, R8, 0x2 ;  /* 0x0000000802047211 */ /* 0x004fc800078010ff */
[----:B------:R-:W-:-:S05]  /*0170*/  LEA.HI.X R5, R2, R9, R5, 0x2, P0 ;  /* 0x0000000902057211 */ /* 0x000fca00000f1405 */
[----:B------:R-:W2:Y:S01]  /*0180*/  LDG.E R0, desc[UR4][R4.64] ;  /* 0x0000000404007981 */ /* 0x000ea2000c1e1900 */
[----:B------:R-:W-:Y:S01]  /*0190*/  BSSY.RECONVERGENT B0, `(.L_x_0) ;  /* 0x000000c000007945 */ /* 0x000fe20003800200 */
[----:B---3--:R-:W0:Y:S08]  /*01a0*/  MUFU.RCP R2, R7 ;  /* 0x0000000700027308 */ /* 0x008e300000001000 */
[----:B--2---:R-:W1:Y:S01]  /*01b0*/  FCHK P0, R0, R7 ;  /* 0x0000000700007302 */ /* 0x004e620000000000 */
[----:B0-----:R-:W-:-:S04]  /*01c0*/  FFMA R3, -R7, R2, 1 ;  /* 0x3f80000007037423 */ /* 0x001fc80000000102 */
[----:B------:R-:W-:-:S04]  /*01d0*/  FFMA R3, R2, R3, R2 ;  /* 0x0000000302037223 */ /* 0x000fc80000000002 */
[----:B------:R-:W-:-:S04]  /*01e0*/  FFMA R2, R0, R3, RZ ;  /* 0x0000000300027223 */ /* 0x000fc800000000ff */
[----:B------:R-:W-:-:S04]  /*01f0*/  FFMA R6, -R7, R2, R0 ;  /* 0x0000000207067223 */ /* 0x000fc80000000100 */
[----:B------:R-:W-:Y:S01]  /*0200*/  FFMA R3, R3, R6, R2 ;  /* 0x0000000603037223 */ /* 0x000fe20000000002 */
[----:B-1----:R-:W-:Y:S06]  /*0210*/  @!P0 BRA `(.L_x_1) ;  /* 0x00000000000c8947 */ /* 0x002fec0003800000 */
[----:B------:R-:W-:-:S07]  /*0220*/  MOV R2, 0x240 ;  /* 0x0000024000027802 */ /* 0x000fce0000000f00 */
[----:B------:R-:W-:Y:S05]  /*0230*/  CALL.REL.NOINC `($__internal_0_$__cuda_sm3x_div_rn_noftz_f32_slowpath) ;  /* 0x0000000000107944 */ /* 0x000fea0003c00000 */
[----:B------:R-:W-:-:S07]  /*0240*/  IMAD.MOV.U32 R3, RZ, RZ, R0 ;  /* 0x000000ffff037224 */ /* 0x000fce00078e0000 */
.L_x_1:
[----:B------:R-:W-:Y:S05]  /*0250*/  BSYNC.RECONVERGENT B0 ;  /* 0x0000000000007941 */ /* 0x000fea0003800200 */
.L_x_0:
[----:B------:R-:W-:Y:S01]  /*0260*/  STG.E desc[UR4][R4.64], R3 ;  /* 0x0000000304007986 */ /* 0x000fe2000c101904 */
[----:B------:R-:W-:Y:S05]  /*0270*/  EXIT ;  /* 0x000000000000794d */ /* 0x000fea0003800000 */
        .weak           $__internal_0_$__cuda_sm3x_div_rn_noftz_f32_slowpath
        .type           $__internal_0_$__cuda_sm3x_div_rn_noftz_f32_slowpath,@function
        .size           $__internal_0_$__cuda_sm3x_div_rn_noftz_f32_slowpath,(.L_x_16 - $__internal_0_$__cuda_sm3x_div_rn_noftz_f32_slowpath)
$__internal_0_$__cuda_sm3x_div_rn_noftz_f32_slowpath:
[----:B------:R-:W-:Y:S01]  /*0280*/  SHF.R.U32.HI R6, RZ, 0x17, R7 ;  /* 0x00000017ff067819 */ /* 0x000fe20000011607 */
[----:B------:R-:W-:Y:S01]  /*0290*/  BSSY.RECONVERGENT B1, `(.L_x_2) ;  /* 0x0000064000017945 */ /* 0x000fe20003800200 */
[--C-:B------:R-:W-:Y:S01]  /*02a0*/  SHF.R.U32.HI R3, RZ, 0x17, R0.reuse ;  /* 0x00000017ff037819 */ /* 0x100fe20000011600 */
[----:B------:R-:W-:Y:S01]  /*02b0*/  IMAD.MOV.U32 R9, RZ, RZ, R0 ;  /* 0x000000ffff097224 */ /* 0x000fe200078e0000 */
[----:B------:R-:W-:Y:S02]  /*02c0*/  LOP3.LUT R8, R6, 0xff, RZ, 0xc0, !PT ;  /* 0x000000ff06087812 */ /* 0x000fe400078ec0ff */
[----:B------:R-:W-:-:S03]  /*02d0*/  LOP3.LUT R6, R3, 0xff, RZ, 0xc0, !PT ;  /* 0x000000ff03067812 */ /* 0x000fc600078ec0ff */
[----:B------:R-:W-:Y:S02]  /*02e0*/  VIADD R12, R8, 0xffffffff ;  /* 0xffffffff080c7836 */ /* 0x000fe40000000000 */
[----:B------:R-:W-:-:S03]  /*02f0*/  VIADD R11, R6, 0xffffffff ;  /* 0xffffffff060b7836 */ /* 0x000fc60000000000 */
[----:B------:R-:W-:-:S04]  /*0300*/  ISETP.GT.U32.AND P0, PT, R12, 0xfd, PT ;  /* 0x000000fd0c00780c */ /* 0x000fc80003f04070 */
[----:B------:R-:W-:-:S13]  /*0310*/  ISETP.GT.U32.OR P0, PT, R11, 0xfd, P0 ;  /* 0x000000fd0b00780c */ /* 0x000fda0000704470 */
[----:B------:R-:W-:Y:S01]  /*0320*/  @!P0 IMAD.MOV.U32 R10, RZ, RZ, RZ ;  /* 0x000000ffff0a8224 */ /* 0x000fe200078e00ff */
[----:B------:R-:W-:Y:S06]  /*0330*/  @!P0 BRA `(.L_x_3) ;  /* 0x0000000000608947 */ /* 0x000fec0003800000 */
[----:B------:R-:W-:Y:S01]  /*0340*/  FSETP.GTU.FTZ.AND P0, PT, |R0|, +INF , PT ;  /* 0x7f8000000000780b */ /* 0x000fe20003f1c200 */
[----:B------:R-:W-:Y:S01]  /*0350*/  IMAD.MOV.U32 R3, RZ, RZ, R7 ;  /* 0x000000ffff037224 */ /* 0x000fe200078e0007 */
[----:B------:R-:W-:-:S04]  /*0360*/  FSETP.GTU.FTZ.AND P1, PT, |R7|, +INF , PT ;  /* 0x7f8000000700780b */ /* 0x000fc80003f3c200 */
[----:B------:R-:W-:-:S13]  /*0370*/  PLOP3.LUT P0, PT, P0, P1, PT, 0xf8, 0x8f ;  /* 0x00000000008f781c */ /* 0x000fda0000703f70 */
[----:B------:R-:W-:Y:S05]  /*0380*/  @P0 BRA `(.L_x_4) ;  /* 0x00000004004c0947 */ /* 0x000fea0003800000 */
[----:B------:R-:W-:-:S13]  /*0390*/  LOP3.LUT P0, RZ, R7, 0x7fffffff, R9, 0xc8, !PT ;  /* 0x7fffffff07ff7812 */ /* 0x000fda000780c809 */
[----:B------:R-:W-:Y:S05]  /*03a0*/  @!P0 BRA `(.L_x_5) ;  /* 0x00000004003c8947 */ /* 0x000fea0003800000 */
[C---:B------:R-:W-:Y:S02]  /*03b0*/  FSETP.NEU.FTZ.AND P2, PT, |R0|.reuse, +INF , PT ;  /* 0x7f8000000000780b */ /* 0x040fe40003f5d200 */
[----:B------:R-:W-:Y:S02]  /*03c0*/  FSETP.NEU.FTZ.AND P1, PT, |R3|, +INF , PT ;  /* 0x7f8000000300780b */ /* 0x000fe40003f3d200 */
[----:B------:R-:W-:-:S11]  /*03d0*/  FSETP.NEU.FTZ.AND P0, PT, |R0|, +INF , PT ;  /* 0x7f8000000000780b */ /* 0x000fd60003f1d200 */
[----:B------:R-:W-:Y:S05]  /*03e0*/  @!P1 BRA !P2, `(.L_x_5) ;  /* 0x00000004002c9947 */ /* 0x000fea0005000000 */
[----:B------:R-:W-:-:S04]  /*03f0*/  LOP3.LUT P2, RZ, R9, 0x7fffffff, RZ, 0xc0, !PT ;  /* 0x7fffffff09ff7812 */ /* 0x000fc8000784c0ff */
[----:B------:R-:W-:-:S13]  /*0400*/  PLOP3.LUT P1, PT, P1, P2, PT, 0x2f, 0xf2 ;  /* 0x0000000000f2781c */ /* 0x000fda0000f24577 */
[----:B------:R-:W-:Y:S05]  /*0410*/  @P1 BRA `(.L_x_6) ;  /* 0x0000000400181947 */ /* 0x000fea0003800000 */
[----:B------:R-:W-:-:S04]  /*0420*/  LOP3.LUT P1, RZ, R7, 0x7fffffff, RZ, 0xc0, !PT ;  /* 0x7fffffff07ff7812 */ /* 0x000fc8000782c0ff */
[----:B------:R-:W-:-:S13]  /*0430*/  PLOP3.LUT P0, PT, P0, P1, PT, 0x2f, 0xf2 ;  /* 0x0000000000f2781c */ /* 0x000fda0000702577 */
[----:B------:R-:W-:Y:S05]  /*0440*/  @P0 BRA `(.L_x_7) ;  /* 0x0000000400000947 */ /* 0x000fea0003800000 */
[----:B------:R-:W-:Y:S02]  /*0450*/  ISETP.GE.AND P0, PT, R11, RZ, PT ;  /* 0x000000ff0b00720c */ /* 0x000fe40003f06270 */
[----:B------:R-:W-:-:S11]  /*0460*/  ISETP.GE.AND P1, PT, R12, RZ, PT ;  /* 0x000000ff0c00720c */ /* 0x000fd60003f26270 */
[----:B------:R-:W-:Y:S02]  /*0470*/  @P0 IMAD.MOV.U32 R10, RZ, RZ, RZ ;  /* 0x000000ffff0a0224 */ /* 0x000fe400078e00ff */
[----:B------:R-:W-:Y:S01]  /*0480*/  @!P0 FFMA R9, R0, 1.84467440737095516160e+19, RZ ;  /* 0x5f80000000098823 */ /* 0x000fe200000000ff */
[----:B------:R-:W-:Y:S02]  /*0490*/  @!P0 IMAD.MOV.U32 R10, RZ, RZ, -0x40 ;  /* 0xffffffc0ff0a8424 */ /* 0x000fe400078e00ff */
[----:B------:R-:W-:Y:S02]  /*04a0*/  @!P1 FFMA R7, R3, 1.84467440737095516160e+19, RZ ;  /* 0x5f80000003079823 */ /* 0x000fe400000000ff */
[----:B------:R-:W-:-:S07]  /*04b0*/  @!P1 VIADD R10, R10, 0x40 ;  /* 0x000000400a0a9836 */ /* 0x000fce0000000000 */
.L_x_3:
[----:B------:R-:W-:Y:S01]  /*04c0*/  LEA R0, R8, 0xc0800000, 0x17 ;  /* 0xc080000008007811 */ /* 0x000fe200078eb8ff */
[----:B------:R-:W-:Y:S01]  /*04d0*/  VIADD R6, R6, 0xffffff81 ;  /* 0xffffff8106067836 */ /* 0x000fe20000000000 */
[----:B------:R-:W-:Y:S03]  /*04e0*/  BSSY.RECONVERGENT B2, `(.L_x_8) ;  /* 0x0000035000027945 */ /* 0x000fe60003800200 */
[----:B------:R-:W-:Y:S02]  /*04f0*/  IMAD.IADD R7, R7, 0x1, -R0 ;  /* 0x0000000107077824 */ /* 0x000fe400078e0a00 */
[C---:B------:R-:W-:Y:S02]  /*0500*/  IMAD R0, R6.reuse, -0x800000, R9 ;  /* 0xff80000006007824 */ /* 0x040fe400078e0209 */
[----:B------:R0:W1:Y:S01]  /*0510*/  MUFU.RCP R3, R7 ;  /* 0x0000000700037308 */ /* 0x0000620000001000 */
[----:B------:R-:W-:Y:S01]  /*0520*/  FADD.FTZ R11, -R7, -RZ ;  /* 0x800000ff070b7221 */ /* 0x000fe20000010100 */
[----:B0-----:R-:W-:-:S05]  /*0530*/  IADD3 R7, PT, PT, R6, 0x7f, -R8 ;  /* 0x0000007f06077810 */ /* 0x001fca0007ffe808 */
[----:B------:R-:W-:Y:S02]  /*0540*/  IMAD.IADD R7, R7, 0x1, R10 ;  /* 0x0000000107077824 */ /* 0x000fe400078e020a */
[----:B-1----:R-:W-:-:S04]  /*0550*/  FFMA R12, R3, R11, 1 ;  /* 0x3f800000030c7423 */ /* 0x002fc8000000000b */
[----:B------:R-:W-:-:S04]  /*0560*/  FFMA R14, R3, R12, R3 ;  /* 0x0000000c030e7223 */ /* 0x000fc80000000003 */
[----:B------:R-:W-:-:S04]  /*0570*/  FFMA R3, R0, R14, RZ ;  /* 0x0000000e00037223 */ /* 0x000fc800000000ff */
[----:B------:R-:W-:-:S04]  /*0580*/  FFMA R12, R11, R3, R0 ;  /* 0x000000030b0c7223 */ /* 0x000fc80000000000 */
[----:B------:R-:W-:-:S04]  /*0590*/  FFMA R9, R14, R12, R3 ;  /* 0x0000000c0e097223 */ /* 0x000fc80000000003 */
[----:B------:R-:W-:-:S04]  /*05a0*/  FFMA R12, R11, R9, R0 ;  /* 0x000000090b0c7223 */ /* 0x000fc80000000000 */
[----:B------:R-:W-:-:S05]  /*05b0*/  FFMA R0, R14, R12, R9 ;  /* 0x0000000c0e007223 */ /* 0x000fca0000000009 */
[----:B------:R-:W-:-:S04]  /*05c0*/  SHF.R.U32.HI R3, RZ, 0x17, R0 ;  /* 0x00000017ff037819 */ /* 0x000fc80000011600 */
[----:B------:R-:W-:-:S05]  /*05d0*/  LOP3.LUT R3, R3, 0xff, RZ, 0xc0, !PT ;  /* 0x000000ff03037812 */ /* 0x000fca00078ec0ff */
[----:B------:R-:W-:-:S04]  /*05e0*/  IMAD.IADD R10, R3, 0x1, R7 ;  /* 0x00000001030a7824 */ /* 0x000fc800078e0207 */
[----:B------:R-:W-:-:S05]  /*05f0*/  VIADD R3, R10, 0xffffffff ;  /* 0xffffffff0a037836 */ /* 0x000fca0000000000 */
[----:B------:R-:W-:-:S13]  /*0600*/  ISETP.GE.U32.AND P0, PT, R3, 0xfe, PT ;  /* 0x000000fe0300780c */ /* 0x000fda0003f06070 */
[----:B------:R-:W-:Y:S05]  /*0610*/  @!P0 BRA `(.L_x_9) ;  /* 0x0000000000808947 */ /* 0x000fea0003800000 */
[----:B------:R-:W-:-:S13]  /*0620*/  ISETP.GT.AND P0, PT, R10, 0xfe, PT ;  /* 0x000000fe0a00780c */ /* 0x000fda0003f04270 */
[----:B------:R-:W-:Y:S05]  /*0630*/  @P0 BRA `(.L_x_10) ;  /* 0x00000000006c0947 */ /* 0x000fea0003800000 */
[----:B------:R-:W-:-:S13]  /*0640*/  ISETP.GE.AND P0, PT, R10, 0x1, PT ;  /* 0x000000010a00780c */ /* 0x000fda0003f06270 */
[----:B------:R-:W-:Y:S05]  /*0650*/  @P0 BRA `(.L_x_11) ;  /* 0x0000000000740947 */ /* 0x000fea0003800000 */
[----:B------:R-:W-:Y:S02]  /*0660*/  ISETP.GE.AND P0, PT, R10, -0x18, PT ;  /* 0xffffffe80a00780c */ /* 0x000fe40003f06270 */
[----:B------:R-:W-:-:S11]  /*0670*/  LOP3.LUT R0, R0, 0x80000000, RZ, 0xc0, !PT ;  /* 0x8000000000007812 */ /* 0x000fd600078ec0ff */
[----:B------:R-:W-:Y:S05]  /*0680*/  @!P0 BRA `(.L_x_11) ;  /* 0x0000000000688947 */ /* 0x000fea0003800000 */
[-CC-:B------:R-:W-:Y:S01]  /*0690*/  FFMA.RZ R3, R14, R12.reuse, R9.reuse ;  /* 0x0000000c0e037223 */ /* 0x180fe2000000c009 */
[----:B------:R-:W-:Y:S02]  /*06a0*/  VIADD R8, R10, 0x20 ;  /* 0x000000200a087836 */ /* 0x000fe40000000000 */
[-CC-:B------:R-:W-:Y:S01]  /*06b0*/  FFMA.RM R6, R14, R12.reuse, R9.reuse ;  /* 0x0000000c0e067223 */ /* 0x180fe20000004009 */
[----:B------:R-:W-:Y:S02]  /*06c0*/  ISETP.NE.AND P2, PT, R10, RZ, PT ;  /* 0x000000ff0a00720c */ /* 0x000fe40003f45270 */
[----:B------:R-:W-:Y:S01]  /*06d0*/  LOP3.LUT R7, R3, 0x7fffff, RZ, 0xc0, !PT ;  /* 0x007fffff03077812 */ /* 0x000fe200078ec0ff */
[----:B------:R-:W-:Y:S01]  /*06e0*/  FFMA.RP R3, R14, R12, R9 ;  /* 0x0000000c0e037223 */ /* 0x000fe20000008009 */
[----:B------:R-:W-:Y:S01]  /*06f0*/  IMAD.MOV R9, RZ, RZ, -R10 ;  /* 0x000000ffff097224 */ /* 0x000fe200078e0a0a */
[----:B------:R-:W-:Y:S02]  /*0700*/  ISETP.NE.AND P1, PT, R10, RZ, PT ;  /* 0x000000ff0a00720c */ /* 0x000fe40003f25270 */
[----:B------:R-:W-:-:S02]  /*0710*/  LOP3.LUT R7, R7, 0x800000, RZ, 0xfc, !PT ;  /* 0x0080000007077812 */ /* 0x000fc400078efcff */
[----:B------:R-:W-:Y:S02]  /*0720*/  FSETP.NEU.FTZ.AND P0, PT, R3, R6, PT ;  /* 0x000000060300720b */ /* 0x000fe40003f1d000 */
[----:B------:R-:W-:Y:S02]  /*0730*/  SHF.L.U32 R8, R7, R8, RZ ;  /* 0x0000000807087219 */ /* 0x000fe400000006ff */
[----:B------:R-:W-:Y:S02]  /*0740*/  SEL R6, R9, RZ, P2 ;  /* 0x000000ff09067207 */ /* 0x000fe40001000000 */
[----:B------:R-:W-:Y:S02]  /*0750*/  ISETP.NE.AND P1, PT, R8, RZ, P1 ;  /* 0x000000ff0800720c */ /* 0x000fe40000f25270 */
[----:B------:R-:W-:Y:S02]  /*0760*/  SHF.R.U32.HI R6, RZ, R6, R7 ;  /* 0x00000006ff067219 */ /* 0x000fe40000011607 */
[----:B------:R-:W-:-:S02]  /*0770*/  PLOP3.LUT P0, PT, P0, P1, PT, 0xf8, 0x8f ;  /* 0x00000000008f781c */ /* 0x000fc40000703f70 */
[----:B------:R-:W-:Y:S02]  /*0780*/  SHF.R.U32.HI R8, RZ, 0x1, R6 ;  /* 0x00000001ff087819 */ /* 0x000fe40000011606 */
[----:B------:R-:W-:-:S04]  /*0790*/  SEL R3, RZ, 0x1, !P0 ;  /* 0x00000001ff037807 */ /* 0x000fc80004000000 */
[----:B------:R-:W-:-:S04]  /*07a0*/  LOP3.LUT R3, R3, 0x1, R8, 0xf8, !PT ;  /* 0x0000000103037812 */ /* 0x000fc800078ef808 */
[----:B------:R-:W-:-:S05]  /*07b0*/  LOP3.LUT R3, R3, R6, RZ, 0xc0, !PT ;  /* 0x0000000603037212 */ /* 0x000fca00078ec0ff */
[----:B------:R-:W-:-:S05]  /*07c0*/  IMAD.IADD R3, R8, 0x1, R3 ;  /* 0x0000000108037824 */ /* 0x000fca00078e0203 */
[----:B------:R-:W-:Y:S01]  /*07d0*/  LOP3.LUT R0, R3, R0, RZ, 0xfc, !PT ;  /* 0x0000000003007212 */ /* 0x000fe200078efcff */
[----:B------:R-:W-:Y:S06]  /*07e0*/  BRA `(.L_x_11) ;  /* 0x0000000000107947 */ /* 0x000fec0003800000 */
.L_x_10:
[----:B------:R-:W-:-:S04]  /*07f0*/  LOP3.LUT R0, R0, 0x80000000, RZ, 0xc0, !PT ;  /* 0x8000000000007812 */ /* 0x000fc800078ec0ff */
[----:B------:R-:W-:Y:S01]  /*0800*/  LOP3.LUT R0, R0, 0x7f800000, RZ, 0xfc, !PT ;  /* 0x7f80000000007812 */ /* 0x000fe200078efcff */
[----:B------:R-:W-:Y:S06]  /*0810*/  BRA `(.L_x_11) ;  /* 0x0000000000047947 */ /* 0x000fec0003800000 */
.L_x_9:
[----:B------:R-:W-:-:S07]  /*0820*/  IMAD R0, R7, 0x800000, R0 ;  /* 0x0080000007007824 */ /* 0x000fce00078e0200 */
.L_x_11:
[----:B------:R-:W-:Y:S05]  /*0830*/  BSYNC.RECONVERGENT B2 ;  /* 0x0000000000027941 */ /* 0x000fea0003800200 */
.L_x_8:
[----:B------:R-:W-:Y:S05]  /*0840*/  BRA `(.L_x_12) ;  /* 0x0000000000207947 */ /* 0x000fea0003800000 */
.L_x_7:
[----:B------:R-:W-:-:S04]  /*0850*/  LOP3.LUT R0, R7, 0x80000000, R9, 0x48, !PT ;  /* 0x8000000007007812 */ /* 0x000fc800078e4809 */
[----:B------:R-:W-:Y:S01]  /*0860*/  LOP3.LUT R0, R0, 0x7f800000, RZ, 0xfc, !PT ;  /* 0x7f80000000007812 */ /* 0x000fe200078efcff */
[----:B------:R-:W-:Y:S06]  /*0870*/  BRA `(.L_x_12) ;  /* 0x0000000000147947 */ /* 0x000fec0003800000 */
.L_x_6:
[----:B------:R-:W-:Y:S01]  /*0880*/  LOP3.LUT R0, R7, 0x80000000, R9, 0x48, !PT ;  /* 0x8000000007007812 */ /* 0x000fe200078e4809 */
[----:B------:R-:W-:Y:S06]  /*0890*/  BRA `(.L_x_12) ;  /* 0x00000000000c7947 */ /* 0x000fec0003800000 */
.L_x_5:
[----:B------:R-:W0:Y:S01]  /*08a0*/  MUFU.RSQ R0, -QNAN ;  /* 0xffc0000000007908 */ /* 0x000e220000001400 */
[----:B------:R-:W-:Y:S05]  /*08b0*/  BRA `(.L_x_12) ;  /* 0x0000000000047947 */ /* 0x000fea0003800000 */
.L_x_4:
[----:B------:R-:W-:-:S07]  /*08c0*/  FADD.FTZ R0, R0, R3 ;  /* 0x0000000300007221 */ /* 0x000fce0000010000 */
.L_x_12:
[----:B------:R-:W-:Y:S05]  /*08d0*/  BSYNC.RECONVERGENT B1 ;  /* 0x0000000000017941 */ /* 0x000fea0003800200 */
.L_x_2:
[----:B------:R-:W-:-:S04]  /*08e0*/  IMAD.MOV.U32 R3, RZ, RZ, 0x0 ;  /* 0x00000000ff037424 */ /* 0x000fc800078e00ff */
[----:B0-----:R-:W-:Y:S05]  /*08f0*/  RET.REL.NODEC R2 `(_ZN36_GLOBAL__N__dfd2ae35_4_k_cu_73df77d421softmax_divide_kernelEPfPKfm) ;  /* 0xfffffff402c07950 */ /* 0x001fea0003c3ffff */
.L_x_13:
[----:B------:R-:W-:-:S00]  /*0900*/  BRA `(.L_x_13) ;  /* 0xfffffffc00fc7947 */ /* 0x000fc0000383ffff */
[----:B------:R-:W-:-:S00]  /*0910*/  NOP ;  /* 0x0000000000007918 */ /* 0x000fc00000000000 */
        /* <DEDUP_REMOVED lines=14> */
.L_x_16:


//--------------------- .text._ZN36_GLOBAL__N__dfd2ae35_4_k_cu_73df77d422softmax_exp_sum_kernelEPfS0_m --------------------------
	.section	.text._ZN36_GLOBAL__N__dfd2ae35_4_k_cu_73df77d422softmax_exp_sum_kernelEPfS0_m,"ax",@progbits
	.align	128
.text._ZN36_GLOBAL__N__dfd2ae35_4_k_cu_73df77d422softmax_exp_sum_kernelEPfS0_m:
        .type           _ZN36_GLOBAL__N__dfd2ae35_4_k_cu_73df77d422softmax_exp_sum_kernelEPfS0_m,@function
        .size           _ZN36_GLOBAL__N__dfd2ae35_4_k_cu_73df77d422softmax_exp_sum_kernelEPfS0_m,(.L_x_18 - _ZN36_GLOBAL__N__dfd2ae35_4_k_cu_73df77d422softmax_exp_sum_kernelEPfS0_m)
        .other          _ZN36_GLOBAL__N__dfd2ae35_4_k_cu_73df77d422softmax_exp_sum_kernelEPfS0_m,@"STO_CUDA_ENTRY STV_DEFAULT"
_ZN36_GLOBAL__N__dfd2ae35_4_k_cu_73df77d422softmax_exp_sum_kernelEPfS0_m:
        /* <DEDUP_REMOVED lines=14> */
[----:B------:R-:W1:Y:S01]  /*00e0*/  LDCU.64 UR4, c[0x0][0x358] ;  /* 0x00006b00ff0477ac */ /* 0x000e620008000a00 */
[----:B------:R-:W-:Y:S02]  /*00f0*/  IMAD.MOV.U32 R5, RZ, RZ, RZ ;  /* 0x000000ffff057224 */ /* 0x000fe400078e00ff */
[----:B------:R-:W-:-:S04]  /*0100*/  IMAD.WIDE.U32 R4, R9, UR6, R4 ;  /* 0x0000000609047c25 */ /* 0x000fc8000f8e0004 */
[----:B------:R-:W-:Y:S01]  /*0110*/  HFMA2 R7, -RZ, RZ, 3.7421875, 0 ;  /* 0x437c0000ff077431 */ /* 0x000fe200000001ff */
[----:B------:R-:W2:Y:S01]  /*0120*/  LDC.64 R10, c[0x0][0x388] ;  /* 0x0000e200ff0a7b82 */ /* 0x000ea20000000a00 */
[----:B------:R-:W-:Y:S01]  /*0130*/  IMAD R0, R9, UR7, R5 ;  /* 0x0000000709007c24 */ /* 0x000fe2000f8e0205 */
[----:B0-----:R-:W-:-:S04]  /*0140*/  LEA R2, P0, R4, R2, 0x2 ;  /* 0x0000000204027211 */ /* 0x001fc800078010ff */
[----:B------:R-:W-:-:S05]  /*0150*/  LEA.HI.X R3, R4, R3, R0, 0x2, P0 ;  /* 0x0000000304037211 */ /* 0x000fca00000f1400 */
[----:B-1----:R-:W3:Y:S01]  /*0160*/  LDG.E R0, desc[UR4][R2.64] ;  /* 0x0000000402007981 */ /* 0x002ee2000c1e1900 */
[----:B------:R-:W-:-:S04]  /*0170*/  IMAD.MOV.U32 R5, RZ, RZ, 0x3bbb989d ;  /* 0x3bbb989dff057424 */ /* 0x000fc800078e00ff */
[----:B---3--:R-:W-:-:S04]  /*0180*/  FFMA.SAT R4, R0, R5, 0.5 ;  /* 0x3f00000000047423 */ /* 0x008fc80000002005 */
[----:B------:R-:W-:Y:S01]  /*0190*/  FFMA.RM R5, R4, R7, 12582913 ;  /* 0x4b40000104057423 */ /* 0x000fe20000004007 */
[----:B--2---:R-:W-:-:S03]  /*01a0*/  LEA R4, P0, R9, R10, 0x2 ;  /* 0x0000000a09047211 */ /* 0x004fc600078010ff */
[----:B------:R-:W-:-:S04]  /*01b0*/  FADD R7, R5, -12583039 ;  /* 0xcb40007f05077421 */ /* 0x000fc80000000000 */
[----:B------:R-:W-:-:S04]  /*01c0*/  FFMA R7, R0, 1.4426950216293334961, -R7 ;  /* 0x3fb8aa3b00077823 */ /* 0x000fc80000000807 */
[----:B------:R-:W-:Y:S01]  /*01d0*/  FFMA R7, R0, 1.925963033500011079e-08, R7 ;  /* 0x32a5706000077823 */ /* 0x000fe20000000007 */
[----:B------:R-:W-:Y:S02]  /*01e0*/  SHF.L.U32 R0, R5, 0x17, RZ ;  /* 0x0000001705007819 */ /* 0x000fe400000006ff */
[----:B------:R-:W-:-:S03]  /*01f0*/  LEA.HI.X R5, R9, R11, RZ, 0x2, P0 ;  /* 0x0000000b09057211 */ /* 0x000fc600000f14ff */
[----:B------:R-:W0:Y:S02]  /*0200*/  MUFU.EX2 R7, R7 ;  /* 0x0000000700077308 */ /* 0x000e240000000800 */
[----:B0-----:R-:W-:-:S05]  /*0210*/  FMUL R9, R0, R7 ;  /* 0x0000000700097220 */ /* 0x001fca0000400000 */
[----:B------:R-:W-:Y:S04]  /*0220*/  STG.E desc[UR4][R2.64], R9 ;  /* 0x0000000902007986 */ /* 0x000fe8000c101904 */
[----:B------:R-:W-:Y:S01]  /*0230*/  REDG.E.ADD.F32.FTZ.RN.STRONG.GPU desc[UR4][R4.64], R9 ;  /* 0x00000009040079a6 */ /* 0x000fe2000c12f304 */
[----:B------:R-:W-:Y:S05]  /*0240*/  EXIT ;  /* 0x000000000000794d */ /* 0x000fea0003800000 */
.L_x_14:
        /* <DEDUP_REMOVED lines=11> */
.L_x_18:


//--------------------- .text._ZN36_GLOBAL__N__dfd2ae35_4_k_cu_73df77d413warmup_kernelEPKfPfm --------------------------
	.section	.text._ZN36_GLOBAL__N__dfd2ae35_4_k_cu_73df77d413warmup_kernelEPKfPfm,"ax",@progbits
	.align	128
.text._ZN36_GLOBAL__N__dfd2ae35_4_k_cu_73df77d413warmup_kernelEPKfPfm:
        .type           _ZN36_GLOBAL__N__dfd2ae35_4_k_cu_73df77d413warmup_kernelEPKfPfm,@function
        .size           _ZN36_GLOBAL__N__dfd2ae35_4_k_cu_73df77d413warmup_kernelEPKfPfm,(.L_x_19 - _ZN36_GLOBAL__N__dfd2ae35_4_k_cu_73df77d413warmup_kernelEPKfPfm)
        .other          _ZN36_GLOBAL__N__dfd2ae35_4_k_cu_73df77d413warmup_kernelEPKfPfm,@"STO_CUDA_ENTRY STV_DEFAULT"
_ZN36_GLOBAL__N__dfd2ae35_4_k_cu_73df77d413warmup_kernelEPKfPfm:
        /* <DEDUP_REMOVED lines=13> */
[----:B------:R-:W0:Y:S01]  /*00d0*/  LDCU.128 UR8, c[0x0][0x380] ;  /* 0x00007000ff0877ac */ /* 0x000e220008000c00 */
[----:B------:R-:W-:Y:S01]  /*00e0*/  IMAD.MOV.U32 R3, RZ, RZ, RZ ;  /* 0x000000ffff037224 */ /* 0x000fe200078e00ff */
[----:B------:R-:W1:Y:S01]  /*00f0*/  LDCU.64 UR4, c[0x0][0x358] ;  /* 0x00006b00ff0477ac */ /* 0x000e620008000a00 */
[----:B------:R-:W-:-:S04]  /*0100*/  IMAD.WIDE.U32 R2, R5, UR6, R2 ;  /* 0x0000000605027c25 */ /* 0x000fc8000f8e0002 */
[----:B------:R-:W-:Y:S02]  /*0110*/  IMAD R5, R5, UR7, R3 ;  /* 0x0000000705057c24 */ /* 0x000fe4000f8e0203 */
[----:B------:R-:W-:-:S03]  /*0120*/  IMAD.SHL.U32 R4, R2, 0x4, RZ ;  /* 0x0000000402047824 */ /* 0x000fc600078e00ff */
[----:B------:R-:W-:Y:S02]  /*0130*/  SHF.L.U64.HI R0, R2, 0x2, R5 ;  /* 0x0000000202007819 */ /* 0x000fe40000010205 */
[----:B0-----:R-:W-:-:S04]  /*0140*/  IADD3 R2, P0, PT, R4, UR8, RZ ;  /* 0x0000000804027c10 */ /* 0x001fc8000ff1e0ff */
[----:B------:R-:W-:-:S06]  /*0150*/  IADD3.X R3, PT, PT, R0, UR9, RZ, P0, !PT ;  /* 0x0000000900037c10 */ /* 0x000fcc00087fe4ff */
[----:B-1----:R-:W2:Y:S01]  /*0160*/  LDG.E R3, desc[UR4][R2.64] ;  /* 0x0000000402037981 */ /* 0x002ea2000c1e1900 */
[----:B------:R-:W-:-:S04]  /*0170*/  IADD3 R4, P0, PT, R4, UR10, RZ ;  /* 0x0000000a04047c10 */ /* 0x000fc8000ff1e0ff */
[----:B------:R-:W-:-:S05]  /*0180*/  IADD3.X R5, PT, PT, R0, UR11, RZ, P0, !PT ;  /* 0x0000000b00057c10 */ /* 0x000fca00087fe4ff */
[----:B--2---:R-:W-:Y:S01]  /*0190*/  STG.E desc[UR4][R4.64], R3 ;  /* 0x0000000304007986 */ /* 0x004fe2000c101904 */
[----:B------:R-:W-:Y:S05]  /*01a0*/  EXIT ;  /* 0x000000000000794d */ /* 0x000fea0003800000 */
.L_x_15:
        /* <DEDUP_REMOVED lines=13> */
.L_x_19:


//--------------------- .nv.shared.reserved.0     --------------------------
	.section	.nv.shared.reserved.0,"aw",@nobits
	.weak		__nv_reservedSMEM_offset_0_alias
	.size		__nv_reservedSMEM_offset_0_alias, 0, 64
	.other		__nv_reservedSMEM_offset_0_alias,@"STO_CUDA_RESERVED_SHARED STV_DEFAULT"
__nv_reservedSMEM_offset_0_alias:
	.zero		0
	.zero		64


//--------------------- .nv.constant0._ZN36_GLOBAL__N__dfd2ae35_4_k_cu_73df77d421softmax_divide_kernelEPfPKfm --------------------------
	.section	.nv.constant0._ZN36_GLOBAL__N__dfd2ae35_4_k_cu_73df77d421softmax_divide_kernelEPfPKfm,"a",@progbits
	.sectionflags	@""
	.align	4
.nv.constant0._ZN36_GLOBAL__N__dfd2ae35_4_k_cu_73df77d421softmax_divide_kernelEPfPKfm:
	.zero		920


//--------------------- .nv.constant0._ZN36_GLOBAL__N__dfd2ae35_4_k_cu_73df77d422softmax_exp_sum_kernelEPfS0_m --------------------------
	.section	.nv.constant0._ZN36_GLOBAL__N__dfd2ae35_4_k_cu_73df77d422softmax_exp_sum_kernelEPfS0_m,"a",@progbits
	.sectionflags	@""
	.align	4
.nv.constant0._ZN36_GLOBAL__N__dfd2ae35_4_k_cu_73df77d422softmax_exp_sum_kernelEPfS0_m:
	.zero		920


//--------------------- .nv.constant0._ZN36_GLOBAL__N__dfd2ae35_4_k_cu_73df77d413warmup_kernelEPKfPfm --------------------------
	.section	.nv.constant0._ZN36_GLOBAL__N__dfd2ae35_4_k_cu_73df77d413warmup_kernelEPKfPfm,"a",@progbits
	.sectionflags	@""
	.align	4
.nv.constant0._ZN36_GLOBAL__N__dfd2ae35_4_k_cu_73df77d413warmup_kernelEPKfPfm:
	.zero		920


//--------------------- SYMBOLS --------------------------

	.type		.nv.reservedSmem.offset0,@object
	.size		.nv.reservedSmem.offset0,0x4
